//
// Generated by NVIDIA NVVM Compiler
//
// Compiler Build ID: CL-36424714
// Cuda compilation tools, release 13.0, V13.0.88
// Based on NVVM 20.0.0
//

.version 9.0
.target sm_100
.address_size 64

	// .globl	_Z15explain_threadsv
.extern .func  (.param .b32 func_retval0) vprintf
(
	.param .b64 vprintf_param_0,
	.param .b64 vprintf_param_1
)
;
.global .align 1 .b8 $str[30] = {10, 116, 104, 114, 101, 97, 100, 73, 100, 32, 120, 58, 32, 37, 100, 44, 32, 121, 58, 32, 37, 100, 44, 32, 122, 58, 32, 37, 100};
.global .align 1 .b8 $str$1[29] = {10, 98, 108, 111, 99, 107, 73, 100, 32, 120, 58, 32, 37, 100, 44, 32, 121, 58, 32, 37, 100, 44, 32, 122, 58, 32, 37, 100};

.visible .entry _Z15explain_threadsv()
{
	.local .align 8 .b8 	__local_depot0[16];
	.reg .b64 	%SP;
	.reg .b64 	%SPL;
	.reg .b32 	%r<6>;
	.reg .b64 	%rd<5>;

	mov.u64 	%SPL, __local_depot0;
	cvta.local.u64 	%SP, %SPL;
	add.u64 	%rd1, %SP, 0;
	add.u64 	%rd2, %SPL, 0;
	mov.u32 	%r1, %tid.x;
	mov.u32 	%r2, %tid.y;
	mov.u32 	%r3, %tid.z;
	st.local.v2.u32 	[%rd2], {%r1, %r2};
	st.local.u32 	[%rd2+8], %r3;
	mov.u64 	%rd3, $str;
	cvta.global.u64 	%rd4, %rd3;
	{ // callseq 0, 0
	.param .b64 param0;
	st.param.b64 	[param0], %rd4;
	.param .b64 param1;
	st.param.b64 	[param1], %rd1;
	.param .b32 retval0;
	call.uni (retval0), 
	vprintf, 
	(
	param0, 
	param1
	);
	ld.param.b32 	%r4, [retval0];
	} // callseq 0
	ret;

}
	// .globl	_Z14explain_blocksv
.visible .entry _Z14explain_blocksv()
{
	.local .align 8 .b8 	__local_depot1[16];
	.reg .b64 	%SP;
	.reg .b64 	%SPL;
	.reg .b32 	%r<6>;
	.reg .b64 	%rd<5>;

	mov.u64 	%SPL, __local_depot1;
	cvta.local.u64 	%SP, %SPL;
	add.u64 	%rd1, %SP, 0;
	add.u64 	%rd2, %SPL, 0;
	mov.u32 	%r1, %ctaid.x;
	mov.u32 	%r2, %ctaid.y;
	mov.u32 	%r3, %ctaid.z;
	st.local.v2.u32 	[%rd2], {%r1, %r2};
	st.local.u32 	[%rd2+8], %r3;
	mov.u64 	%rd3, $str$1;
	cvta.global.u64 	%rd4, %rd3;
	{ // callseq 1, 0
	.param .b64 param0;
	st.param.b64 	[param0], %rd4;
	.param .b64 param1;
	st.param.b64 	[param1], %rd1;
	.param .b32 retval0;
	call.uni (retval0), 
	vprintf, 
	(
	param0, 
	param1
	);
	ld.param.b32 	%r4, [retval0];
	} // callseq 1
	ret;

}


// ===== COMPILED SASS (sm_100) =====

	.target	sm_100

	.elftype	@"ET_EXEC"


//--------------------- .note.nv.tkinfo           --------------------------
	.section	.note.nv.tkinfo,"",@"SHT_NOTE"
	.sectionflags	@"SHF_NOTE_NV_TKINFO"
	.tkinfo
        /*0018*/ 	.word	0x00000002
        /*0030*/ 	.string	""
        /*0030*/ 	.string	"ptxas"
        /*0030*/ 	.string	"Cuda compilation tools, release 13.0, V13.0.88"
        /*0030*/ 	.string	"Build cuda_13.0.r13.0/compiler.36424714_0"
        /*0030*/ 	.string	"-arch sm_100 -m 64 "



//--------------------- .note.nv.cuinfo           --------------------------
	.section	.note.nv.cuinfo,"",@"SHT_NOTE"
	.sectionflags	@"SHF_NOTE_NV_CUINFO"
        /*0018*/ 	.short	0x0002
        /*001a*/ 	.short	0x0064
        /*001c*/ 	.short	0x0082
	.zero		2


//--------------------- .nv.info                  --------------------------
	.section	.nv.info,"",@"SHT_CUDA_INFO"
	.align	4


	//----- nvinfo : EIATTR_REGCOUNT
	.align		4
        /*0000*/ 	.byte	0x04, 0x2f
        /*0002*/ 	.short	(.L_3 - .L_2)
	.align		4
.L_2:
        /*0004*/ 	.word	index@(_Z15explain_threadsv)
        /*0008*/ 	.word	0x00000018


	//----- nvinfo : EIATTR_FRAME_SIZE
	.align		4
.L_3:
        /*000c*/ 	.byte	0x04, 0x11
        /*000e*/ 	.short	(.L_5 - .L_4)
	.align		4
.L_4:
        /*0010*/ 	.word	index@(_Z15explain_threadsv)
        /*0014*/ 	.word	0x00000010


	//----- nvinfo : EIATTR_REGCOUNT
	.align		4
.L_5:
        /*0018*/ 	.byte	0x04, 0x2f
        /*001a*/ 	.short	(.L_7 - .L_6)
	.align		4
.L_6:
        /*001c*/ 	.word	index@(_Z14explain_blocksv)
        /*0020*/ 	.word	0x00000018


	//----- nvinfo : EIATTR_FRAME_SIZE
	.align		4
.L_7:
        /*0024*/ 	.byte	0x04, 0x11
        /*0026*/ 	.short	(.L_9 - .L_8)
	.align		4
.L_8:
        /*0028*/ 	.word	index@(_Z14explain_blocksv)
        /*002c*/ 	.word	0x00000010


	//----- nvinfo : EIATTR_MIN_STACK_SIZE
	.align		4
.L_9:
        /*0030*/ 	.byte	0x04, 0x12
        /*0032*/ 	.short	(.L_11 - .L_10)
	.align		4
.L_10:
        /*0034*/ 	.word	index@(_Z14explain_blocksv)
        /*0038*/ 	.word	0x00000010


	//----- nvinfo : EIATTR_MIN_STACK_SIZE
	.align		4
.L_11:
        /*003c*/ 	.byte	0x04, 0x12
        /*003e*/ 	.short	(.L_13 - .L_12)
	.align		4
.L_12:
        /*0040*/ 	.word	index@(_Z15explain_threadsv)
        /*0044*/ 	.word	0x00000010
.L_13:


//--------------------- .nv.compat                --------------------------
	.section	.nv.compat,"",@"SHT_CUDA_COMPAT_INFO"
	.align	4
        /*0000*/ 	.byte	0x02, 0x09, 0x00, 0x00, 0x02, 0x02, 0x01, 0x00, 0x02, 0x05, 0x05, 0x00, 0x03, 0x07, 0x01, 0x01
        /*0010*/ 	.byte	0x02, 0x03, 0x00, 0x00, 0x02, 0x06, 0x01, 0x00, 0x04, 0x0b, 0x08, 0x00, 0x09, 0x00, 0x00, 0x00
        /*0020*/ 	.byte	0x00, 0x00, 0x00, 0x00


//--------------------- .nv.info._Z14explain_blocksv --------------------------
	.section	.nv.info._Z14explain_blocksv,"",@"SHT_CUDA_INFO"
	.sectionflags	@""
	.align	4


	//----- nvinfo : EIATTR_CUDA_API_VERSION
	.align		4
        /*0000*/ 	.byte	0x04, 0x37
        /*0002*/ 	.short	(.L_15 - .L_14)
.L_14:
        /*0004*/ 	.word	0x00000082


	//----- nvinfo : EIATTR_SPARSE_MMA_MASK
	.align		4
.L_15:
        /*0008*/ 	.byte	0x03, 0x50
        /*000a*/ 	.short	0x0000


	//----- nvinfo : EIATTR_MAXREG_COUNT
	.align		4
        /*000c*/ 	.byte	0x03, 0x1b
        /*000e*/ 	.short	0x00ff


	//----- nvinfo : EIATTR_EXTERNS
	.align		4
        /*0010*/ 	.byte	0x04, 0x0f
        /*0012*/ 	.short	(.L_17 - .L_16)


	//   ....[0]....
	.align		4
.L_16:
        /*0014*/ 	.word	index@(vprintf)


	//----- nvinfo : EIATTR_MERCURY_ISA_VERSION
	.align		4
.L_17:
        /*0018*/ 	.byte	0x03, 0x5f
        /*001a*/ 	.short	0x0101


	//----- nvinfo : EIATTR_VRC_CTA_INIT_COUNT
	.align		4
        /*001c*/ 	.byte	0x02, 0x4a
	.zero		1
	.zero		1


	//----- nvinfo : EIATTR_SYSCALL_OFFSETS
	.align		4
        /*0020*/ 	.byte	0x04, 0x46
        /*0022*/ 	.short	(.L_19 - .L_18)


	//   ....[0]....
.L_18:
        /*0024*/ 	.word	0x00000110


	//----- nvinfo : EIATTR_EXIT_INSTR_OFFSETS
	.align		4
.L_19:
        /*0028*/ 	.byte	0x04, 0x1c
        /*002a*/ 	.short	(.L_21 - .L_20)


	//   ....[0]....
.L_20:
        /*002c*/ 	.word	0x00000120


	//----- nvinfo : EIATTR_SW_WAR
	.align		4
.L_21:
        /*0030*/ 	.byte	0x04, 0x36
        /*0032*/ 	.short	(.L_23 - .L_22)
.L_22:
        /*0034*/ 	.word	0x00000008
.L_23:


//--------------------- .nv.info._Z15explain_threadsv --------------------------
	.section	.nv.info._Z15explain_threadsv,"",@"SHT_CUDA_INFO"
	.sectionflags	@""
	.align	4


	//----- nvinfo : EIATTR_CUDA_API_VERSION
	.align		4
        /*0000*/ 	.byte	0x04, 0x37
        /*0002*/ 	.short	(.L_25 - .L_24)
.L_24:
        /*0004*/ 	.word	0x00000082


	//----- nvinfo : EIATTR_SPARSE_MMA_MASK
	.align		4
.L_25:
        /*0008*/ 	.byte	0x03, 0x50
        /*000a*/ 	.short	0x0000


	//----- nvinfo : EIATTR_MAXREG_COUNT
	.align		4
        /*000c*/ 	.byte	0x03, 0x1b
        /*000e*/ 	.short	0x00ff


	//----- nvinfo : EIATTR_EXTERNS
	.align		4
        /*0010*/ 	.byte	0x04, 0x0f
        /*0012*/ 	.short	(.L_27 - .L_26)


	//   ....[0]....
	.align		4
.L_26:
        /*0014*/ 	.word	index@(vprintf)


	//----- nvinfo : EIATTR_MERCURY_ISA_VERSION
	.align		4
.L_27:
        /*0018*/ 	.byte	0x03, 0x5f
        /*001a*/ 	.short	0x0101


	//----- nvinfo : EIATTR_VRC_CTA_INIT_COUNT
	.align		4
        /*001c*/ 	.byte	0x02, 0x4a
	.zero		1
	.zero		1


	//----- nvinfo : EIATTR_SYSCALL_OFFSETS
	.align		4
        /*0020*/ 	.byte	0x04, 0x46
        /*0022*/ 	.short	(.L_29 - .L_28)


	//   ....[0]....
.L_28:
        /*0024*/ 	.word	0x00000110


	//----- nvinfo : EIATTR_EXIT_INSTR_OFFSETS
	.align		4
.L_29:
        /*0028*/ 	.byte	0x04, 0x1c
        /*002a*/ 	.short	(.L_31 - .L_30)


	//   ....[0]....
.L_30:
        /*002c*/ 	.word	0x00000120


	//----- nvinfo : EIATTR_SW_WAR
	.align		4
.L_31:
        /*0030*/ 	.byte	0x04, 0x36
        /*0032*/ 	.short	(.L_33 - .L_32)
.L_32:
        /*0034*/ 	.word	0x00000008
.L_33:


//--------------------- .nv.callgraph             --------------------------
	.section	.nv.callgraph,"",@"SHT_CUDA_CALLGRAPH"
	.align	4
	.sectionentsize	8
	.align		4
        /*0000*/ 	.word	0x00000000
	.align		4
        /*0004*/ 	.word	0xffffffff
	.align		4
        /*0008*/ 	.word	index@(_Z14explain_blocksv)
	.align		4
        /*000c*/ 	.word	index@(vprintf)
	.align		4
        /*0010*/ 	.word	index@(_Z15explain_threadsv)
	.align		4
        /*0014*/ 	.word	index@(vprintf)
	.align		4
        /*0018*/ 	.word	0x00000000
	.align		4
        /*001c*/ 	.word	0xfffffffe
	.align		4
        /*0020*/ 	.word	0x00000000
	.align		4
        /*0024*/ 	.word	0xfffffffd
	.align		4
        /*0028*/ 	.word	0x00000000
	.align		4
        /*002c*/ 	.word	0xfffffffc


//--------------------- .nv.constant4             --------------------------
	.section	.nv.constant4,"a",@progbits
	.align	8
	.align		8
.nv.constant4:
        /*0000*/ 	.dword	vprintf
	.align		8
        /*0008*/ 	.dword	$str
	.align		8
        /*0010*/ 	.dword	$str$1


//--------------------- .text._Z14explain_blocksv --------------------------
	.section	.text._Z14explain_blocksv,"ax",@progbits
	.align	128
        .global         _Z14explain_blocksv
        .type           _Z14explain_blocksv,@function
        .size           _Z14explain_blocksv,(.L_x_4 - _Z14explain_blocksv)
        .other          _Z14explain_blocksv,@"STO_CUDA_ENTRY STV_DEFAULT"
_Z14explain_blocksv:
.text._Z14explain_blocksv:
[----:B------:R-:W0:Y:S01]  /*0000*/  LDC R1, c[0x0][0x37c] ;  /* 0x0000df00ff017b82 */ /* 0x000e220000000800 */
[----:B------:R-:W1:Y:S01]  /*0010*/  S2R R8, SR_CTAID.X ;  /* 0x0000000000087919 */ /* 0x000e620000002500 */
[----:B0-----:R-:W-:Y:S01]  /*0020*/  VIADD R1, R1, 0xfffffff0 ;  /* 0xfffffff001017836 */ /* 0x001fe20000000000 */
[----:B------:R-:W-:Y:S01]  /*0030*/  MOV R0, 0x0 ;  /* 0x0000000000007802 */ /* 0x000fe20000000f00 */
[----:B------:R-:W0:Y:S01]  /*0040*/  LDCU UR4, c[0x0][0x2f8] ;  /* 0x00005f00ff0477ac */ /* 0x000e220008000800 */
[----:B------:R-:W1:Y:S03]  /*0050*/  S2R R9, SR_CTAID.Y ;  /* 0x0000000000097919 */ /* 0x000e660000002600 */
[----:B------:R2:W3:Y:S01]  /*0060*/  LDC.64 R2, c[0x4][R0] ;  /* 0x0100000000027b82 */ /* 0x0004e20000000a00 */
[----:B------:R-:W4:Y:S01]  /*0070*/  LDCU.64 UR6, c[0x4][0x10] ;  /* 0x01000200ff0677ac */ /* 0x000f220008000a00 */
[----:B------:R-:W5:Y:S01]  /*0080*/  S2R R10, SR_CTAID.Z ;  /* 0x00000000000a7919 */ /* 0x000f620000002700 */
[----:B------:R-:W2:Y:S01]  /*0090*/  LDCU UR5, c[0x0][0x2fc] ;  /* 0x00005f80ff0577ac */ /* 0x000ea20008000800 */
[----:B0-----:R-:W-:Y:S01]  /*00a0*/  IADD3 R6, P0, PT, R1, UR4, RZ ;  /* 0x0000000401067c10 */ /* 0x001fe2000ff1e0ff */
[----:B----4-:R-:W-:Y:S01]  /*00b0*/  IMAD.U32 R4, RZ, RZ, UR6 ;  /* 0x00000006ff047e24 */ /* 0x010fe2000f8e00ff */
[----:B------:R-:W-:-:S03]  /*00c0*/  MOV R5, UR7 ;  /* 0x0000000700057c02 */ /* 0x000fc60008000f00 */
[----:B--2---:R-:W-:Y:S01]  /*00d0*/  IMAD.X R7, RZ, RZ, UR5, P0 ;  /* 0x00000005ff077e24 */ /* 0x004fe200080e06ff */
[----:B-1----:R0:W-:Y:S04]  /*00e0*/  STL.64 [R1], R8 ;  /* 0x0000000801007387 */ /* 0x0021e80000100a00 */
[----:B-----5:R0:W-:Y:S03]  /*00f0*/  STL [R1+0x8], R10 ;  /* 0x0000080a01007387 */ /* 0x0201e60000100800 */
[----:B------:R-:W-:-:S07]  /*0100*/  LEPC R20, `(.L_x_0) ;  /* 0x000000001014794e */ /* 0x000fce0000000000 */
[----:B0--3--:R-:W-:Y:S05]  /*0110*/  CALL.ABS.NOINC R2 ;  /* 0x0000000002007343 */ /* 0x009fea0003c00000 */
.L_x_0:
[----:B------:R-:W-:Y:S05]  /*0120*/  EXIT ;  /* 0x000000000000794d */ /* 0x000fea0003800000 */
.L_x_1:
[----:B------:R-:W-:-:S00]  /*0130*/  BRA `(.L_x_1) ;  /* 0xfffffffc00fc7947 */ /* 0x000fc0000383ffff */
[----:B------:R-:W-:-:S00]  /*0140*/  NOP ;  /* 0x0000000000007918 */ /* 0x000fc00000000000 */
        /* <DEDUP_REMOVED lines=11> */
.L_x_4:


//--------------------- .text._Z15explain_threadsv --------------------------
	.section	.text._Z15explain_threadsv,"ax",@progbits
	.align	128
        .global         _Z15explain_threadsv
        .type           _Z15explain_threadsv,@function
        .size           _Z15explain_threadsv,(.L_x_5 - _Z15explain_threadsv)
        .other          _Z15explain_threadsv,@"STO_CUDA_ENTRY STV_DEFAULT"
_Z15explain_threadsv:
.text._Z15explain_threadsv:
[----:B------:R-:W0:Y:S01]  /*0000*/  LDC R1, c[0x0][0x37c] ;  /* 0x0000df00ff017b82 */ /* 0x000e220000000800 */
[----:B------:R-:W1:Y:S01]  /*0010*/  S2R R8, SR_TID.X ;  /* 0x0000000000087919 */ /* 0x000e620000002100 */
[----:B0-----:R-:W-:Y:S01]  /*0020*/  VIADD R1, R1, 0xfffffff0 ;  /* 0xfffffff001017836 */ /* 0x001fe20000000000 */
[----:B------:R-:W-:Y:S01]  /*0030*/  MOV R0, 0x0 ;  /* 0x0000000000007802 */ /* 0x000fe20000000f00 */
[----:B------:R-:W0:Y:S01]  /*0040*/  LDCU UR4, c[0x0][0x2f8] ;  /* 0x00005f00ff0477ac */ /* 0x000e220008000800 */
[----:B------:R-:W1:Y:S03]  /*0050*/  S2R R9, SR_TID.Y ;  /* 0x0000000000097919 */ /* 0x000e660000002200 */
[----:B------:R2:W3:Y:S01]  /*0060*/  LDC.64 R2, c[0x4][R0] ;  /* 0x0100000000027b82 */ /* 0x0004e20000000a00 */
[----:B------:R-:W4:Y:S01]  /*0070*/  LDCU.64 UR6, c[0x4][0x8] ;  /* 0x01000100ff0677ac */ /* 0x000f220008000a00 */
[----:B------:R-:W5:Y:S01]  /*0080*/  S2R R10, SR_TID.Z ;  /* 0x00000000000a7919 */ /* 0x000f620000002300 */
        /* <DEDUP_REMOVED lines=9> */
.L_x_2:
[----:B------:R-:W-:Y:S05]  /*0120*/  EXIT ;  /* 0x000000000000794d */ /* 0x000fea0003800000 */
.L_x_3:
        /* <DEDUP_REMOVED lines=13> */
.L_x_5:


//--------------------- .nv.global.init           --------------------------
	.section	.nv.global.init,"aw",@progbits
.nv.global.init:
	.type		$str$1,@object
	.size		$str$1,($str - $str$1)
$str$1:
        /*0000*/ 	.byte	0x0a, 0x62, 0x6c, 0x6f, 0x63, 0x6b, 0x49, 0x64, 0x20, 0x78, 0x3a, 0x20, 0x25, 0x64, 0x2c, 0x20
        /*0010*/ 	.byte	0x79, 0x3a, 0x20, 0x25, 0x64, 0x2c, 0x20, 0x7a, 0x3a, 0x20, 0x25, 0x64, 0x00
	.type		$str,@object
	.size		$str,(.L_0 - $str)
$str:
        /*001d*/ 	.byte	0x0a, 0x74, 0x68, 0x72, 0x65, 0x61, 0x64, 0x49, 0x64, 0x20, 0x78, 0x3a, 0x20, 0x25, 0x64, 0x2c
        /*002d*/ 	.byte	0x20, 0x79, 0x3a, 0x20, 0x25, 0x64, 0x2c, 0x20, 0x7a, 0x3a, 0x20, 0x25, 0x64, 0x00
.L_0:


//--------------------- .nv.shared.reserved.0     --------------------------
	.section	.nv.shared.reserved.0,"aw",@nobits
	.weak		__nv_reservedSMEM_offset_0_alias
	.size		__nv_reservedSMEM_offset_0_alias, 0, 64
	.other		__nv_reservedSMEM_offset_0_alias,@"STO_CUDA_RESERVED_SHARED STV_DEFAULT"
__nv_reservedSMEM_offset_0_alias:
	.zero		0
	.zero		64


//--------------------- .nv.constant0._Z14explain_blocksv --------------------------
	.section	.nv.constant0._Z14explain_blocksv,"a",@progbits
	.sectionflags	@""
	.align	4
.nv.constant0._Z14explain_blocksv:
	.zero		896


//--------------------- .nv.constant0._Z15explain_threadsv --------------------------
	.section	.nv.constant0._Z15explain_threadsv,"a",@progbits
	.sectionflags	@""
	.align	4
.nv.constant0._Z15explain_threadsv:
	.zero		896


//--------------------- SYMBOLS --------------------------

	.type		.nv.reservedSmem.offset0,@object
	.size		.nv.reservedSmem.offset0,0x4
	.type		vprintf,@function
